//
// Generated by NVIDIA NVVM Compiler
//
// Compiler Build ID: CL-36424714
// Cuda compilation tools, release 13.0, V13.0.88
// Based on NVVM 20.0.0
//

.version 9.0
.target sm_100
.address_size 64

	// .globl	set_pressure_BC_kernel

.visible .entry set_pressure_BC_kernel(
	.param .u32 set_pressure_BC_kernel_param_0,
	.param .u32 set_pressure_BC_kernel_param_1,
	.param .u32 set_pressure_BC_kernel_param_2,
	.param .u32 set_pressure_BC_kernel_param_3,
	.param .u32 set_pressure_BC_kernel_param_4,
	.param .u32 set_pressure_BC_kernel_param_5,
	.param .u32 set_pressure_BC_kernel_param_6,
	.param .f64 set_pressure_BC_kernel_param_7,
	.param .f64 set_pressure_BC_kernel_param_8,
	.param .f64 set_pressure_BC_kernel_param_9,
	.param .u64 .ptr .align 1 set_pressure_BC_kernel_param_10,
	.param .u64 .ptr .align 1 set_pressure_BC_kernel_param_11
)
{
	.reg .pred 	%p<11>;
	.reg .b32 	%r<36>;
	.reg .b64 	%rd<17>;
	.reg .b64 	%fd<7>;

	ld.param.u32 	%r12, [set_pressure_BC_kernel_param_0];
	ld.param.u32 	%r7, [set_pressure_BC_kernel_param_1];
	ld.param.u32 	%r8, [set_pressure_BC_kernel_param_2];
	ld.param.u32 	%r9, [set_pressure_BC_kernel_param_3];
	ld.param.u32 	%r10, [set_pressure_BC_kernel_param_4];
	ld.param.u32 	%r11, [set_pressure_BC_kernel_param_5];
	ld.param.f64 	%fd1, [set_pressure_BC_kernel_param_7];
	ld.param.f64 	%fd2, [set_pressure_BC_kernel_param_8];
	ld.param.f64 	%fd3, [set_pressure_BC_kernel_param_9];
	ld.param.u64 	%rd3, [set_pressure_BC_kernel_param_10];
	ld.param.u64 	%rd4, [set_pressure_BC_kernel_param_11];
	cvta.to.global.u64 	%rd1, %rd4;
	cvta.to.global.u64 	%rd2, %rd3;
	mov.u32 	%r13, %tid.x;
	mov.u32 	%r14, %ctaid.x;
	mov.u32 	%r15, %ntid.x;
	mad.lo.s32 	%r1, %r14, %r15, %r13;
	mov.u32 	%r16, %tid.y;
	mov.u32 	%r17, %ctaid.y;
	mov.u32 	%r18, %ntid.y;
	mad.lo.s32 	%r2, %r17, %r18, %r16;
	mov.u32 	%r19, %tid.z;
	mov.u32 	%r20, %ctaid.z;
	mov.u32 	%r21, %ntid.z;
	mad.lo.s32 	%r3, %r20, %r21, %r19;
	setp.ne.s32 	%p1, %r12, 1;
	@%p1 bra 	$L__BB0_3;
	add.s32 	%r22, %r3, 4;
	mad.lo.s32 	%r23, %r11, %r22, %r2;
	add.s32 	%r24, %r23, 4;
	mad.lo.s32 	%r25, %r24, %r10, %r1;
	add.s32 	%r4, %r25, 4;
	mul.wide.s32 	%rd5, %r4, 8;
	add.s64 	%rd6, %rd2, %rd5;
	ld.global.f64 	%fd4, [%rd6];
	setp.neu.f64 	%p2, %fd4, 0d4014000000000000;
	add.s32 	%r26, %r9, -5;
	setp.ne.s32 	%p3, %r3, %r26;
	or.pred  	%p4, %p2, %p3;
	@%p4 bra 	$L__BB0_3;
	add.s64 	%rd8, %rd1, %rd5;
	st.global.f64 	[%rd8], %fd1;
$L__BB0_3:
	setp.ne.s32 	%p5, %r7, 1;
	@%p5 bra 	$L__BB0_6;
	add.s32 	%r27, %r3, 4;
	mad.lo.s32 	%r28, %r11, %r27, %r2;
	add.s32 	%r29, %r28, 4;
	mad.lo.s32 	%r30, %r29, %r10, %r1;
	add.s32 	%r5, %r30, 4;
	mul.wide.s32 	%rd9, %r5, 8;
	add.s64 	%rd10, %rd2, %rd9;
	ld.global.f64 	%fd5, [%rd10];
	setp.neu.f64 	%p6, %fd5, 0d4022000000000000;
	add.s32 	%r31, %r9, -5;
	setp.ne.s32 	%p7, %r3, %r31;
	or.pred  	%p8, %p6, %p7;
	@%p8 bra 	$L__BB0_6;
	add.s64 	%rd12, %rd1, %rd9;
	st.global.f64 	[%rd12], %fd2;
$L__BB0_6:
	setp.ne.s32 	%p9, %r8, 1;
	@%p9 bra 	$L__BB0_9;
	add.s32 	%r32, %r3, 4;
	mad.lo.s32 	%r33, %r11, %r32, %r2;
	add.s32 	%r34, %r33, 4;
	mad.lo.s32 	%r35, %r34, %r10, %r1;
	add.s32 	%r6, %r35, 4;
	mul.wide.s32 	%rd13, %r6, 8;
	add.s64 	%rd14, %rd2, %rd13;
	ld.global.f64 	%fd6, [%rd14];
	setp.neu.f64 	%p10, %fd6, 0d4026000000000000;
	@%p10 bra 	$L__BB0_9;
	add.s64 	%rd16, %rd1, %rd13;
	st.global.f64 	[%rd16], %fd3;
$L__BB0_9:
	ret;

}


// ===== COMPILED SASS (sm_100) =====

	.target	sm_100

	.elftype	@"ET_EXEC"


//--------------------- .note.nv.tkinfo           --------------------------
	.section	.note.nv.tkinfo,"",@"SHT_NOTE"
	.sectionflags	@"SHF_NOTE_NV_TKINFO"
	.tkinfo
        /*0018*/ 	.word	0x00000002
        /*0030*/ 	.string	""
        /*0030*/ 	.string	"ptxas"
        /*0030*/ 	.string	"Cuda compilation tools, release 13.0, V13.0.88"
        /*0030*/ 	.string	"Build cuda_13.0.r13.0/compiler.36424714_0"
        /*0030*/ 	.string	"-arch sm_100 -m 64 "



//--------------------- .note.nv.cuinfo           --------------------------
	.section	.note.nv.cuinfo,"",@"SHT_NOTE"
	.sectionflags	@"SHF_NOTE_NV_CUINFO"
        /*0018*/ 	.short	0x0002
        /*001a*/ 	.short	0x0064
        /*001c*/ 	.short	0x0082
	.zero		2


//--------------------- .nv.info                  --------------------------
	.section	.nv.info,"",@"SHT_CUDA_INFO"
	.align	4


	//----- nvinfo : EIATTR_REGCOUNT
	.align		4
        /*0000*/ 	.byte	0x04, 0x2f
        /*0002*/ 	.short	(.L_1 - .L_0)
	.align		4
.L_0:
        /*0004*/ 	.word	index@(set_pressure_BC_kernel)
        /*0008*/ 	.word	0x0000000e


	//----- nvinfo : EIATTR_FRAME_SIZE
	.align		4
.L_1:
        /*000c*/ 	.byte	0x04, 0x11
        /*000e*/ 	.short	(.L_3 - .L_2)
	.align		4
.L_2:
        /*0010*/ 	.word	index@(set_pressure_BC_kernel)
        /*0014*/ 	.word	0x00000000


	//----- nvinfo : EIATTR_MIN_STACK_SIZE
	.align		4
.L_3:
        /*0018*/ 	.byte	0x04, 0x12
        /*001a*/ 	.short	(.L_5 - .L_4)
	.align		4
.L_4:
        /*001c*/ 	.word	index@(set_pressure_BC_kernel)
        /*0020*/ 	.word	0x00000000
.L_5:


//--------------------- .nv.compat                --------------------------
	.section	.nv.compat,"",@"SHT_CUDA_COMPAT_INFO"
	.align	4
        /*0000*/ 	.byte	0x02, 0x09, 0x00, 0x00, 0x02, 0x02, 0x01, 0x00, 0x02, 0x05, 0x05, 0x00, 0x03, 0x07, 0x01, 0x01
        /*0010*/ 	.byte	0x02, 0x03, 0x00, 0x00, 0x02, 0x06, 0x01, 0x00, 0x04, 0x0b, 0x08, 0x00, 0x01, 0x00, 0x00, 0x00
        /*0020*/ 	.byte	0x00, 0x00, 0x00, 0x00


//--------------------- .nv.info.set_pressure_BC_kernel --------------------------
	.section	.nv.info.set_pressure_BC_kernel,"",@"SHT_CUDA_INFO"
	.sectionflags	@""
	.align	4


	//----- nvinfo : EIATTR_CUDA_API_VERSION
	.align		4
        /*0000*/ 	.byte	0x04, 0x37
        /*0002*/ 	.short	(.L_7 - .L_6)
.L_6:
        /*0004*/ 	.word	0x00000082


	//----- nvinfo : EIATTR_KPARAM_INFO
	.align		4
.L_7:
        /*0008*/ 	.byte	0x04, 0x17
        /*000a*/ 	.short	(.L_9 - .L_8)
.L_8:
        /*000c*/ 	.word	0x00000000
        /*0010*/ 	.short	0x000b
        /*0012*/ 	.short	0x0040
        /*0014*/ 	.byte	0x00, 0xf5, 0x21, 0x00


	//----- nvinfo : EIATTR_KPARAM_INFO
	.align		4
.L_9:
        /*0018*/ 	.byte	0x04, 0x17
        /*001a*/ 	.short	(.L_11 - .L_10)
.L_10:
        /*001c*/ 	.word	0x00000000
        /*0020*/ 	.short	0x000a
        /*0022*/ 	.short	0x0038
        /*0024*/ 	.byte	0x00, 0xf5, 0x21, 0x00


	//----- nvinfo : EIATTR_KPARAM_INFO
	.align		4
.L_11:
        /*0028*/ 	.byte	0x04, 0x17
        /*002a*/ 	.short	(.L_13 - .L_12)
.L_12:
        /*002c*/ 	.word	0x00000000
        /*0030*/ 	.short	0x0009
        /*0032*/ 	.short	0x0030
        /*0034*/ 	.byte	0x00, 0xf0, 0x21, 0x00


	//----- nvinfo : EIATTR_KPARAM_INFO
	.align		4
.L_13:
        /*0038*/ 	.byte	0x04, 0x17
        /*003a*/ 	.short	(.L_15 - .L_14)
.L_14:
        /*003c*/ 	.word	0x00000000
        /*0040*/ 	.short	0x0008
        /*0042*/ 	.short	0x0028
        /*0044*/ 	.byte	0x00, 0xf0, 0x21, 0x00


	//----- nvinfo : EIATTR_KPARAM_INFO
	.align		4
.L_15:
        /*0048*/ 	.byte	0x04, 0x17
        /*004a*/ 	.short	(.L_17 - .L_16)
.L_16:
        /*004c*/ 	.word	0x00000000
        /*0050*/ 	.short	0x0007
        /*0052*/ 	.short	0x0020
        /*0054*/ 	.byte	0x00, 0xf0, 0x21, 0x00


	//----- nvinfo : EIATTR_KPARAM_INFO
	.align		4
.L_17:
        /*0058*/ 	.byte	0x04, 0x17
        /*005a*/ 	.short	(.L_19 - .L_18)
.L_18:
        /*005c*/ 	.word	0x00000000
        /*0060*/ 	.short	0x0006
        /*0062*/ 	.short	0x0018
        /*0064*/ 	.byte	0x00, 0xf0, 0x11, 0x00


	//----- nvinfo : EIATTR_KPARAM_INFO
	.align		4
.L_19:
        /*0068*/ 	.byte	0x04, 0x17
        /*006a*/ 	.short	(.L_21 - .L_20)
.L_20:
        /*006c*/ 	.word	0x00000000
        /*0070*/ 	.short	0x0005
        /*0072*/ 	.short	0x0014
        /*0074*/ 	.byte	0x00, 0xf0, 0x11, 0x00


	//----- nvinfo : EIATTR_KPARAM_INFO
	.align		4
.L_21:
        /*0078*/ 	.byte	0x04, 0x17
        /*007a*/ 	.short	(.L_23 - .L_22)
.L_22:
        /*007c*/ 	.word	0x00000000
        /*0080*/ 	.short	0x0004
        /*0082*/ 	.short	0x0010
        /*0084*/ 	.byte	0x00, 0xf0, 0x11, 0x00


	//----- nvinfo : EIATTR_KPARAM_INFO
	.align		4
.L_23:
        /*0088*/ 	.byte	0x04, 0x17
        /*008a*/ 	.short	(.L_25 - .L_24)
.L_24:
        /*008c*/ 	.word	0x00000000
        /*0090*/ 	.short	0x0003
        /*0092*/ 	.short	0x000c
        /*0094*/ 	.byte	0x00, 0xf0, 0x11, 0x00


	//----- nvinfo : EIATTR_KPARAM_INFO
	.align		4
.L_25:
        /*0098*/ 	.byte	0x04, 0x17
        /*009a*/ 	.short	(.L_27 - .L_26)
.L_26:
        /*009c*/ 	.word	0x00000000
        /*00a0*/ 	.short	0x0002
        /*00a2*/ 	.short	0x0008
        /*00a4*/ 	.byte	0x00, 0xf0, 0x11, 0x00


	//----- nvinfo : EIATTR_KPARAM_INFO
	.align		4
.L_27:
        /*00a8*/ 	.byte	0x04, 0x17
        /*00aa*/ 	.short	(.L_29 - .L_28)
.L_28:
        /*00ac*/ 	.word	0x00000000
        /*00b0*/ 	.short	0x0001
        /*00b2*/ 	.short	0x0004
        /*00b4*/ 	.byte	0x00, 0xf0, 0x11, 0x00


	//----- nvinfo : EIATTR_KPARAM_INFO
	.align		4
.L_29:
        /*00b8*/ 	.byte	0x04, 0x17
        /*00ba*/ 	.short	(.L_31 - .L_30)
.L_30:
        /*00bc*/ 	.word	0x00000000
        /*00c0*/ 	.short	0x0000
        /*00c2*/ 	.short	0x0000
        /*00c4*/ 	.byte	0x00, 0xf0, 0x11, 0x00


	//----- nvinfo : EIATTR_SPARSE_MMA_MASK
	.align		4
.L_31:
        /*00c8*/ 	.byte	0x03, 0x50
        /*00ca*/ 	.short	0x0000


	//----- nvinfo : EIATTR_MAXREG_COUNT
	.align		4
        /*00cc*/ 	.byte	0x03, 0x1b
        /*00ce*/ 	.short	0x00ff


	//----- nvinfo : EIATTR_MERCURY_ISA_VERSION
	.align		4
        /*00d0*/ 	.byte	0x03, 0x5f
        /*00d2*/ 	.short	0x0101


	//----- nvinfo : EIATTR_VRC_CTA_INIT_COUNT
	.align		4
        /*00d4*/ 	.byte	0x02, 0x4a
	.zero		1
	.zero		1


	//----- nvinfo : EIATTR_EXIT_INSTR_OFFSETS
	.align		4
        /*00d8*/ 	.byte	0x04, 0x1c
        /*00da*/ 	.short	(.L_33 - .L_32)


	//   ....[0]....
.L_32:
        /*00dc*/ 	.word	0x00000360


	//   ....[1]....
        /*00e0*/ 	.word	0x00000410


	//   ....[2]....
        /*00e4*/ 	.word	0x00000460


	//----- nvinfo : EIATTR_CBANK_PARAM_SIZE
	.align		4
.L_33:
        /*00e8*/ 	.byte	0x03, 0x19
        /*00ea*/ 	.short	0x0048


	//----- nvinfo : EIATTR_PARAM_CBANK
	.align		4
        /*00ec*/ 	.byte	0x04, 0x0a
        /*00ee*/ 	.short	(.L_35 - .L_34)
	.align		4
.L_34:
        /*00f0*/ 	.word	index@(.nv.constant0.set_pressure_BC_kernel)
        /*00f4*/ 	.short	0x0380
        /*00f6*/ 	.short	0x0048


	//----- nvinfo : EIATTR_SW_WAR
	.align		4
.L_35:
        /*00f8*/ 	.byte	0x04, 0x36
        /*00fa*/ 	.short	(.L_37 - .L_36)
.L_36:
        /*00fc*/ 	.word	0x00000008
.L_37:


//--------------------- .nv.callgraph             --------------------------
	.section	.nv.callgraph,"",@"SHT_CUDA_CALLGRAPH"
	.align	4
	.sectionentsize	8
	.align		4
        /*0000*/ 	.word	0x00000000
	.align		4
        /*0004*/ 	.word	0xffffffff
	.align		4
        /*0008*/ 	.word	0x00000000
	.align		4
        /*000c*/ 	.word	0xfffffffe
	.align		4
        /*0010*/ 	.word	0x00000000
	.align		4
        /*0014*/ 	.word	0xfffffffd
	.align		4
        /*0018*/ 	.word	0x00000000
	.align		4
        /*001c*/ 	.word	0xfffffffc


//--------------------- .text.set_pressure_BC_kernel --------------------------
	.section	.text.set_pressure_BC_kernel,"ax",@progbits
	.align	128
        .global         set_pressure_BC_kernel
        .type           set_pressure_BC_kernel,@function
        .size           set_pressure_BC_kernel,(.L_x_3 - set_pressure_BC_kernel)
        .other          set_pressure_BC_kernel,@"STO_CUDA_ENTRY STV_DEFAULT"
set_pressure_BC_kernel:
.text.set_pressure_BC_kernel:
[----:B------:R-:W-:Y:S01]  /*0000*/  LDC R1, c[0x0][0x37c] ;  /* 0x0000df00ff017b82 */ /* 0x000fe20000000800 */
[----:B------:R-:W0:Y:S01]  /*0010*/  S2R R0, SR_TID.X ;  /* 0x0000000000007919 */ /* 0x000e220000002100 */
[----:B------:R-:W1:Y:S06]  /*0020*/  LDCU UR7, c[0x0][0x380] ;  /* 0x00007000ff0777ac */ /* 0x000e6c0008000800 */
[----:B------:R-:W0:Y:S01]  /*0030*/  LDC R3, c[0x0][0x360] ;  /* 0x0000d800ff037b82 */ /* 0x000e220000000800 */
[----:B------:R-:W2:Y:S01]  /*0040*/  S2R R4, SR_TID.Z ;  /* 0x0000000000047919 */ /* 0x000ea20000002300 */
[----:B------:R-:W3:Y:S01]  /*0050*/  LDCU UR4, c[0x0][0x38c] ;  /* 0x00007180ff0477ac */ /* 0x000ee20008000800 */
[----:B------:R-:W4:Y:S05]  /*0060*/  S2R R2, SR_TID.Y ;  /* 0x0000000000027919 */ /* 0x000f2a0000002200 */
[----:B------:R-:W0:Y:S08]  /*0070*/  S2UR UR5, SR_CTAID.X ;  /* 0x00000000000579c3 */ /* 0x000e300000002500 */
[----:B------:R-:W4:Y:S01]  /*0080*/  LDC R5, c[0x0][0x364] ;  /* 0x0000d900ff057b82 */ /* 0x000f220000000800 */
[----:B-1----:R-:W-:-:S02]  /*0090*/  UISETP.NE.AND UP0, UPT, UR7, 0x1, UPT ;  /* 0x000000010700788c */ /* 0x002fc4000bf05270 */
[----:B---3--:R-:W-:-:S05]  /*00a0*/  UIADD3 UR4, UPT, UPT, UR4, -0x5, URZ ;  /* 0xfffffffb04047890 */ /* 0x008fca000fffe0ff */
[----:B------:R-:W2:Y:S08]  /*00b0*/  S2UR UR8, SR_CTAID.Z ;  /* 0x00000000000879c3 */ /* 0x000eb00000002700 */
[----:B------:R-:W2:Y:S01]  /*00c0*/  LDC R7, c[0x0][0x368] ;  /* 0x0000da00ff077b82 */ /* 0x000ea20000000800 */
[----:B0-----:R-:W-:-:S07]  /*00d0*/  IMAD R0, R3, UR5, R0 ;  /* 0x0000000503007c24 */ /* 0x001fce000f8e0200 */
[----:B------:R-:W4:Y:S08]  /*00e0*/  S2UR UR6, SR_CTAID.Y ;  /* 0x00000000000679c3 */ /* 0x000f300000002600 */
[----:B------:R-:W0:Y:S01]  /*00f0*/  LDC R10, c[0x0][0x388] ;  /* 0x0000e200ff0a7b82 */ /* 0x000e220000000800 */
[----:B--2---:R-:W-:Y:S02]  /*0100*/  IMAD R3, R7, UR8, R4 ;  /* 0x0000000807037c24 */ /* 0x004fe4000f8e0204 */
[----:B----4-:R-:W-:Y:S01]  /*0110*/  IMAD R2, R5, UR6, R2 ;  /* 0x0000000605027c24 */ /* 0x010fe2000f8e0202 */
[----:B------:R-:W1:Y:S01]  /*0120*/  LDCU.64 UR6, c[0x0][0x358] ;  /* 0x00006b00ff0677ac */ /* 0x000e620008000a00 */
[----:B------:R-:W-:Y:S05]  /*0130*/  BRA.U UP0, `(.L_x_0) ;  /* 0x00000001003c7547 */ /* 0x000fea000b800000 */
[----:B------:R-:W2:Y:S01]  /*0140*/  LDCU.64 UR8, c[0x0][0x390] ;  /* 0x00007200ff0877ac */ /* 0x000ea20008000a00 */
[----:B------:R-:W-:Y:S01]  /*0150*/  IADD3 R7, PT, PT, R3, 0x4, RZ ;  /* 0x0000000403077810 */ /* 0x000fe20007ffe0ff */
[----:B------:R-:W3:Y:S04]  /*0160*/  LDC.64 R4, c[0x0][0x3b8] ;  /* 0x0000ee00ff047b82 */ /* 0x000ee80000000a00 */
[----:B--2---:R-:W-:-:S05]  /*0170*/  IMAD R7, R7, UR9, R2 ;  /* 0x0000000907077c24 */ /* 0x004fca000f8e0202 */
[----:B------:R-:W-:-:S05]  /*0180*/  IADD3 R7, PT, PT, R7, 0x4, RZ ;  /* 0x0000000407077810 */ /* 0x000fca0007ffe0ff */
[----:B------:R-:W-:-:S05]  /*0190*/  IMAD R7, R7, UR8, R0 ;  /* 0x0000000807077c24 */ /* 0x000fca000f8e0200 */
[----:B------:R-:W-:-:S05]  /*01a0*/  IADD3 R11, PT, PT, R7, 0x4, RZ ;  /* 0x00000004070b7810 */ /* 0x000fca0007ffe0ff */
[----:B---3--:R-:W-:-:S06]  /*01b0*/  IMAD.WIDE R4, R11, 0x8, R4 ;  /* 0x000000080b047825 */ /* 0x008fcc00078e0204 */
[----:B-1----:R-:W2:Y:S01]  /*01c0*/  LDG.E.64 R4, desc[UR6][R4.64] ;  /* 0x0000000604047981 */ /* 0x002ea2000c1e1b00 */
[----:B------:R-:W-:-:S13]  /*01d0*/  ISETP.NE.AND P0, PT, R3, UR4, PT ;  /* 0x0000000403007c0c */ /* 0x000fda000bf05270 */
[----:B--2---:R-:W-:-:S14]  /*01e0*/  DSETP.NEU.OR P0, PT, R4, 5, P0 ;  /* 0x401400000400742a */ /* 0x004fdc000070d400 */
[----:B------:R-:W1:Y:S08]  /*01f0*/  @!P0 LDC.64 R6, c[0x0][0x3c0] ;  /* 0x0000f000ff068b82 */ /* 0x000e700000000a00 */
[----:B------:R-:W2:Y:S01]  /*0200*/  @!P0 LDC.64 R8, c[0x0][0x3a0] ;  /* 0x0000e800ff088b82 */ /* 0x000ea20000000a00 */
[----:B-1----:R-:W-:-:S05]  /*0210*/  @!P0 IMAD.WIDE R6, R11, 0x8, R6 ;  /* 0x000000080b068825 */ /* 0x002fca00078e0206 */
[----:B--2---:R2:W-:Y:S02]  /*0220*/  @!P0 STG.E.64 desc[UR6][R6.64], R8 ;  /* 0x0000000806008986 */ /* 0x0045e4000c101b06 */
.L_x_0:
[----:B------:R-:W3:Y:S01]  /*0230*/  LDCU UR5, c[0x0][0x384] ;  /* 0x00007080ff0577ac */ /* 0x000ee20008000800 */
[----:B0-----:R-:W-:Y:S01]  /*0240*/  ISETP.NE.AND P1, PT, R10, 0x1, PT ;  /* 0x000000010a00780c */ /* 0x001fe20003f25270 */
[----:B---3--:R-:W-:-:S09]  /*0250*/  UISETP.NE.AND UP0, UPT, UR5, 0x1, UPT ;  /* 0x000000010500788c */ /* 0x008fd2000bf05270 */
[----:B------:R-:W-:Y:S05]  /*0260*/  BRA.U UP0, `(.L_x_1) ;  /* 0x00000001003c7547 */ /* 0x000fea000b800000 */
[----:B------:R-:W0:Y:S01]  /*0270*/  LDCU.64 UR8, c[0x0][0x390] ;  /* 0x00007200ff0877ac */ /* 0x000e220008000a00 */
[----:B--2---:R-:W-:Y:S01]  /*0280*/  IADD3 R7, PT, PT, R3, 0x4, RZ ;  /* 0x0000000403077810 */ /* 0x004fe20007ffe0ff */
[----:B------:R-:W2:Y:S04]  /*0290*/  LDC.64 R4, c[0x0][0x3b8] ;  /* 0x0000ee00ff047b82 */ /* 0x000ea80000000a00 */
[----:B0-----:R-:W-:-:S05]  /*02a0*/  IMAD R7, R7, UR9, R2 ;  /* 0x0000000907077c24 */ /* 0x001fca000f8e0202 */
[----:B------:R-:W-:-:S05]  /*02b0*/  IADD3 R7, PT, PT, R7, 0x4, RZ ;  /* 0x0000000407077810 */ /* 0x000fca0007ffe0ff */
[----:B------:R-:W-:-:S05]  /*02c0*/  IMAD R7, R7, UR8, R0 ;  /* 0x0000000807077c24 */ /* 0x000fca000f8e0200 */
[----:B------:R-:W-:-:S05]  /*02d0*/  IADD3 R11, PT, PT, R7, 0x4, RZ ;  /* 0x00000004070b7810 */ /* 0x000fca0007ffe0ff */
[----:B--2---:R-:W-:-:S05]  /*02e0*/  IMAD.WIDE R6, R11, 0x8, R4 ;  /* 0x000000080b067825 */ /* 0x004fca00078e0204 */
[----:B-1----:R-:W2:Y:S01]  /*02f0*/  LDG.E.64 R4, desc[UR6][R6.64] ;  /* 0x0000000606047981 */ /* 0x002ea2000c1e1b00 */
[----:B------:R-:W-:-:S13]  /*0300*/  ISETP.NE.AND P0, PT, R3, UR4, PT ;  /* 0x0000000403007c0c */ /* 0x000fda000bf05270 */
[----:B--2---:R-:W-:-:S14]  /*0310*/  DSETP.NEU.OR P0, PT, R4, 9, P0 ;  /* 0x402200000400742a */ /* 0x004fdc000070d400 */
[----:B------:R-:W0:Y:S08]  /*0320*/  @!P0 LDC.64 R8, c[0x0][0x3c0] ;  /* 0x0000f000ff088b82 */ /* 0x000e300000000a00 */
[----:B------:R-:W1:Y:S01]  /*0330*/  @!P0 LDC.64 R4, c[0x0][0x3a8] ;  /* 0x0000ea00ff048b82 */ /* 0x000e620000000a00 */
[----:B0-----:R-:W-:-:S05]  /*0340*/  @!P0 IMAD.WIDE R8, R11, 0x8, R8 ;  /* 0x000000080b088825 */ /* 0x001fca00078e0208 */
[----:B-1----:R0:W-:Y:S02]  /*0350*/  @!P0 STG.E.64 desc[UR6][R8.64], R4 ;  /* 0x0000000408008986 */ /* 0x0021e4000c101b06 */
.L_x_1:
[----:B-1----:R-:W-:Y:S05]  /*0360*/  @P1 EXIT ;  /* 0x000000000000194d */ /* 0x002fea0003800000 */
[----:B------:R-:W1:Y:S01]  /*0370*/  LDCU.64 UR4, c[0x0][0x390] ;  /* 0x00007200ff0477ac */ /* 0x000e620008000a00 */
[----:B------:R-:W-:Y:S01]  /*0380*/  IADD3 R3, PT, PT, R3, 0x4, RZ ;  /* 0x0000000403037810 */ /* 0x000fe20007ffe0ff */
[----:B0-----:R-:W0:Y:S04]  /*0390*/  LDC.64 R4, c[0x0][0x3b8] ;  /* 0x0000ee00ff047b82 */ /* 0x001e280000000a00 */
[----:B-1----:R-:W-:-:S05]  /*03a0*/  IMAD R3, R3, UR5, R2 ;  /* 0x0000000503037c24 */ /* 0x002fca000f8e0202 */
[----:B------:R-:W-:-:S05]  /*03b0*/  IADD3 R3, PT, PT, R3, 0x4, RZ ;  /* 0x0000000403037810 */ /* 0x000fca0007ffe0ff */
[----:B------:R-:W-:-:S05]  /*03c0*/  IMAD R3, R3, UR4, R0 ;  /* 0x0000000403037c24 */ /* 0x000fca000f8e0200 */
[----:B--2---:R-:W-:-:S05]  /*03d0*/  IADD3 R7, PT, PT, R3, 0x4, RZ ;  /* 0x0000000403077810 */ /* 0x004fca0007ffe0ff */
[----:B0-----:R-:W-:-:S06]  /*03e0*/  IMAD.WIDE R2, R7, 0x8, R4 ;  /* 0x0000000807027825 */ /* 0x001fcc00078e0204 */
[----:B------:R-:W2:Y:S02]  /*03f0*/  LDG.E.64 R2, desc[UR6][R2.64] ;  /* 0x0000000602027981 */ /* 0x000ea4000c1e1b00 */
[----:B--2---:R-:W-:-:S14]  /*0400*/  DSETP.NEU.AND P0, PT, R2, 11, PT ;  /* 0x402600000200742a */ /* 0x004fdc0003f0d000 */
[----:B------:R-:W-:Y:S05]  /*0410*/  @P0 EXIT ;  /* 0x000000000000094d */ /* 0x000fea0003800000 */
[----:B------:R-:W0:Y:S08]  /*0420*/  LDC.64 R4, c[0x0][0x3c0] ;  /* 0x0000f000ff047b82 */ /* 0x000e300000000a00 */
[----:B------:R-:W1:Y:S01]  /*0430*/  LDC.64 R2, c[0x0][0x3b0] ;  /* 0x0000ec00ff027b82 */ /* 0x000e620000000a00 */
[----:B0-----:R-:W-:-:S05]  /*0440*/  IMAD.WIDE R4, R7, 0x8, R4 ;  /* 0x0000000807047825 */ /* 0x001fca00078e0204 */
[----:B-1----:R-:W-:Y:S01]  /*0450*/  STG.E.64 desc[UR6][R4.64], R2 ;  /* 0x0000000204007986 */ /* 0x002fe2000c101b06 */
[----:B------:R-:W-:Y:S05]  /*0460*/  EXIT ;  /* 0x000000000000794d */ /* 0x000fea0003800000 */
.L_x_2:
[----:B------:R-:W-:-:S00]  /*0470*/  BRA `(.L_x_2) ;  /* 0xfffffffc00fc7947 */ /* 0x000fc0000383ffff */
[----:B------:R-:W-:-:S00]  /*0480*/  NOP ;  /* 0x0000000000007918 */ /* 0x000fc00000000000 */
[----:B------:R-:W-:-:S00]  /*0490*/  NOP ;  /* 0x0000000000007918 */ /* 0x000fc00000000000 */
[----:B------:R-:W-:-:S00]  /*04a0*/  NOP ;  /* 0x0000000000007918 */ /* 0x000fc00000000000 */
[----:B------:R-:W-:-:S00]  /*04b0*/  NOP ;  /* 0x0000000000007918 */ /* 0x000fc00000000000 */
[----:B------:R-:W-:-:S00]  /*04c0*/  NOP ;  /* 0x0000000000007918 */ /* 0x000fc00000000000 */
[----:B------:R-:W-:-:S00]  /*04d0*/  NOP ;  /* 0x0000000000007918 */ /* 0x000fc00000000000 */
[----:B------:R-:W-:-:S00]  /*04e0*/  NOP ;  /* 0x0000000000007918 */ /* 0x000fc00000000000 */
[----:B------:R-:W-:-:S00]  /*04f0*/  NOP ;  /* 0x0000000000007918 */ /* 0x000fc00000000000 */
.L_x_3:


//--------------------- .nv.shared.reserved.0     --------------------------
	.section	.nv.shared.reserved.0,"aw",@nobits
	.weak		__nv_reservedSMEM_offset_0_alias
	.size		__nv_reservedSMEM_offset_0_alias, 0, 64
	.other		__nv_reservedSMEM_offset_0_alias,@"STO_CUDA_RESERVED_SHARED STV_DEFAULT"
__nv_reservedSMEM_offset_0_alias:
	.zero		0
	.zero		64


//--------------------- .nv.constant0.set_pressure_BC_kernel --------------------------
	.section	.nv.constant0.set_pressure_BC_kernel,"a",@progbits
	.sectionflags	@""
	.align	4
.nv.constant0.set_pressure_BC_kernel:
	.zero		968


//--------------------- SYMBOLS --------------------------

	.type		.nv.reservedSmem.offset0,@object
	.size		.nv.reservedSmem.offset0,0x4
